//
// Generated by NVIDIA NVVM Compiler
//
// Compiler Build ID: CL-36424714
// Cuda compilation tools, release 13.0, V13.0.88
// Based on NVVM 20.0.0
//

.version 9.0
.target sm_100
.address_size 64

	// .globl	_Z6vecAddPfS_S_i
.global .align 1 .b8 _ZN34_INTERNAL_a6208895_4_k_cu_4ecca1704cuda3std3__45__cpo5beginE[1];
.global .align 1 .b8 _ZN34_INTERNAL_a6208895_4_k_cu_4ecca1704cuda3std3__45__cpo3endE[1];
.global .align 1 .b8 _ZN34_INTERNAL_a6208895_4_k_cu_4ecca1704cuda3std3__45__cpo6cbeginE[1];
.global .align 1 .b8 _ZN34_INTERNAL_a6208895_4_k_cu_4ecca1704cuda3std3__45__cpo4cendE[1];
.global .align 1 .b8 _ZN34_INTERNAL_a6208895_4_k_cu_4ecca1704cuda3std3__45__cpo6rbeginE[1];
.global .align 1 .b8 _ZN34_INTERNAL_a6208895_4_k_cu_4ecca1704cuda3std3__45__cpo4rendE[1];
.global .align 1 .b8 _ZN34_INTERNAL_a6208895_4_k_cu_4ecca1704cuda3std3__45__cpo7crbeginE[1];
.global .align 1 .b8 _ZN34_INTERNAL_a6208895_4_k_cu_4ecca1704cuda3std3__45__cpo5crendE[1];
.global .align 1 .b8 _ZN34_INTERNAL_a6208895_4_k_cu_4ecca1704cuda3std3__419piecewise_constructE[1];
.global .align 1 .b8 _ZN34_INTERNAL_a6208895_4_k_cu_4ecca1704cuda3std6ranges3__45__cpo4swapE[1];
.global .align 1 .b8 _ZN34_INTERNAL_a6208895_4_k_cu_4ecca1704cuda3std6ranges3__45__cpo9iter_moveE[1];
.global .align 1 .b8 _ZN34_INTERNAL_a6208895_4_k_cu_4ecca1704cuda3std6ranges3__45__cpo5beginE[1];
.global .align 1 .b8 _ZN34_INTERNAL_a6208895_4_k_cu_4ecca1704cuda3std6ranges3__45__cpo3endE[1];
.global .align 1 .b8 _ZN34_INTERNAL_a6208895_4_k_cu_4ecca1704cuda3std6ranges3__45__cpo6cbeginE[1];
.global .align 1 .b8 _ZN34_INTERNAL_a6208895_4_k_cu_4ecca1704cuda3std6ranges3__45__cpo4cendE[1];
.global .align 1 .b8 _ZN34_INTERNAL_a6208895_4_k_cu_4ecca1704cuda3std6ranges3__45__cpo7advanceE[1];
.global .align 1 .b8 _ZN34_INTERNAL_a6208895_4_k_cu_4ecca1704cuda3std6ranges3__45__cpo9iter_swapE[1];
.global .align 1 .b8 _ZN34_INTERNAL_a6208895_4_k_cu_4ecca1704cuda3std6ranges3__45__cpo4nextE[1];
.global .align 1 .b8 _ZN34_INTERNAL_a6208895_4_k_cu_4ecca1704cuda3std6ranges3__45__cpo4prevE[1];
.global .align 1 .b8 _ZN34_INTERNAL_a6208895_4_k_cu_4ecca1704cuda3std6ranges3__45__cpo4dataE[1];
.global .align 1 .b8 _ZN34_INTERNAL_a6208895_4_k_cu_4ecca1704cuda3std6ranges3__45__cpo5cdataE[1];
.global .align 1 .b8 _ZN34_INTERNAL_a6208895_4_k_cu_4ecca1704cuda3std6ranges3__45__cpo4sizeE[1];
.global .align 1 .b8 _ZN34_INTERNAL_a6208895_4_k_cu_4ecca1704cuda3std6ranges3__45__cpo5ssizeE[1];
.global .align 1 .b8 _ZN34_INTERNAL_a6208895_4_k_cu_4ecca1704cuda3std6ranges3__45__cpo8distanceE[1];

.visible .entry _Z6vecAddPfS_S_i(
	.param .u64 .ptr .align 1 _Z6vecAddPfS_S_i_param_0,
	.param .u64 .ptr .align 1 _Z6vecAddPfS_S_i_param_1,
	.param .u64 .ptr .align 1 _Z6vecAddPfS_S_i_param_2,
	.param .u32 _Z6vecAddPfS_S_i_param_3
)
{
	.reg .pred 	%p<2>;
	.reg .b32 	%r<6>;
	.reg .b32 	%f<4>;
	.reg .b64 	%rd<11>;

	ld.param.u64 	%rd1, [_Z6vecAddPfS_S_i_param_0];
	ld.param.u64 	%rd2, [_Z6vecAddPfS_S_i_param_1];
	ld.param.u64 	%rd3, [_Z6vecAddPfS_S_i_param_2];
	ld.param.u32 	%r2, [_Z6vecAddPfS_S_i_param_3];
	mov.u32 	%r3, %tid.x;
	mov.u32 	%r4, %ntid.x;
	mov.u32 	%r5, %ctaid.x;
	mad.lo.s32 	%r1, %r4, %r5, %r3;
	setp.ge.s32 	%p1, %r1, %r2;
	@%p1 bra 	$L__BB0_2;
	cvta.to.global.u64 	%rd4, %rd1;
	cvta.to.global.u64 	%rd5, %rd2;
	cvta.to.global.u64 	%rd6, %rd3;
	mul.wide.s32 	%rd7, %r1, 4;
	add.s64 	%rd8, %rd4, %rd7;
	ld.global.f32 	%f1, [%rd8];
	add.s64 	%rd9, %rd5, %rd7;
	ld.global.f32 	%f2, [%rd9];
	add.f32 	%f3, %f1, %f2;
	add.s64 	%rd10, %rd6, %rd7;
	st.global.f32 	[%rd10], %f3;
$L__BB0_2:
	ret;

}


// ===== COMPILED SASS (sm_100) =====

	.target	sm_100

	.elftype	@"ET_EXEC"


//--------------------- .note.nv.tkinfo           --------------------------
	.section	.note.nv.tkinfo,"",@"SHT_NOTE"
	.sectionflags	@"SHF_NOTE_NV_TKINFO"
	.tkinfo
        /*0018*/ 	.word	0x00000002
        /*0030*/ 	.string	""
        /*0030*/ 	.string	"ptxas"
        /*0030*/ 	.string	"Cuda compilation tools, release 13.0, V13.0.88"
        /*0030*/ 	.string	"Build cuda_13.0.r13.0/compiler.36424714_0"
        /*0030*/ 	.string	"-arch sm_100 -m 64 "



//--------------------- .note.nv.cuinfo           --------------------------
	.section	.note.nv.cuinfo,"",@"SHT_NOTE"
	.sectionflags	@"SHF_NOTE_NV_CUINFO"
        /*0018*/ 	.short	0x0002
        /*001a*/ 	.short	0x0064
        /*001c*/ 	.short	0x0082
	.zero		2


//--------------------- .nv.info                  --------------------------
	.section	.nv.info,"",@"SHT_CUDA_INFO"
	.align	4


	//----- nvinfo : EIATTR_REGCOUNT
	.align		4
        /*0000*/ 	.byte	0x04, 0x2f
        /*0002*/ 	.short	(.L_25 - .L_24)
	.align		4
.L_24:
        /*0004*/ 	.word	index@(_Z6vecAddPfS_S_i)
        /*0008*/ 	.word	0x0000000c


	//----- nvinfo : EIATTR_FRAME_SIZE
	.align		4
.L_25:
        /*000c*/ 	.byte	0x04, 0x11
        /*000e*/ 	.short	(.L_27 - .L_26)
	.align		4
.L_26:
        /*0010*/ 	.word	index@(_Z6vecAddPfS_S_i)
        /*0014*/ 	.word	0x00000000


	//----- nvinfo : EIATTR_MIN_STACK_SIZE
	.align		4
.L_27:
        /*0018*/ 	.byte	0x04, 0x12
        /*001a*/ 	.short	(.L_29 - .L_28)
	.align		4
.L_28:
        /*001c*/ 	.word	index@(_Z6vecAddPfS_S_i)
        /*0020*/ 	.word	0x00000000
.L_29:


//--------------------- .nv.compat                --------------------------
	.section	.nv.compat,"",@"SHT_CUDA_COMPAT_INFO"
	.align	4
        /*0000*/ 	.byte	0x02, 0x09, 0x00, 0x00, 0x02, 0x02, 0x01, 0x00, 0x02, 0x05, 0x05, 0x00, 0x03, 0x07, 0x01, 0x01
        /*0010*/ 	.byte	0x02, 0x03, 0x00, 0x00, 0x02, 0x06, 0x01, 0x00, 0x04, 0x0b, 0x08, 0x00, 0x09, 0x00, 0x00, 0x00
        /*0020*/ 	.byte	0x00, 0x00, 0x00, 0x00


//--------------------- .nv.info._Z6vecAddPfS_S_i --------------------------
	.section	.nv.info._Z6vecAddPfS_S_i,"",@"SHT_CUDA_INFO"
	.sectionflags	@""
	.align	4


	//----- nvinfo : EIATTR_CUDA_API_VERSION
	.align		4
        /*0000*/ 	.byte	0x04, 0x37
        /*0002*/ 	.short	(.L_31 - .L_30)
.L_30:
        /*0004*/ 	.word	0x00000082


	//----- nvinfo : EIATTR_KPARAM_INFO
	.align		4
.L_31:
        /*0008*/ 	.byte	0x04, 0x17
        /*000a*/ 	.short	(.L_33 - .L_32)
.L_32:
        /*000c*/ 	.word	0x00000000
        /*0010*/ 	.short	0x0003
        /*0012*/ 	.short	0x0018
        /*0014*/ 	.byte	0x00, 0xf0, 0x11, 0x00


	//----- nvinfo : EIATTR_KPARAM_INFO
	.align		4
.L_33:
        /*0018*/ 	.byte	0x04, 0x17
        /*001a*/ 	.short	(.L_35 - .L_34)
.L_34:
        /*001c*/ 	.word	0x00000000
        /*0020*/ 	.short	0x0002
        /*0022*/ 	.short	0x0010
        /*0024*/ 	.byte	0x00, 0xf5, 0x21, 0x00


	//----- nvinfo : EIATTR_KPARAM_INFO
	.align		4
.L_35:
        /*0028*/ 	.byte	0x04, 0x17
        /*002a*/ 	.short	(.L_37 - .L_36)
.L_36:
        /*002c*/ 	.word	0x00000000
        /*0030*/ 	.short	0x0001
        /*0032*/ 	.short	0x0008
        /*0034*/ 	.byte	0x00, 0xf5, 0x21, 0x00


	//----- nvinfo : EIATTR_KPARAM_INFO
	.align		4
.L_37:
        /*0038*/ 	.byte	0x04, 0x17
        /*003a*/ 	.short	(.L_39 - .L_38)
.L_38:
        /*003c*/ 	.word	0x00000000
        /*0040*/ 	.short	0x0000
        /*0042*/ 	.short	0x0000
        /*0044*/ 	.byte	0x00, 0xf5, 0x21, 0x00


	//----- nvinfo : EIATTR_SPARSE_MMA_MASK
	.align		4
.L_39:
        /*0048*/ 	.byte	0x03, 0x50
        /*004a*/ 	.short	0x0000


	//----- nvinfo : EIATTR_MAXREG_COUNT
	.align		4
        /*004c*/ 	.byte	0x03, 0x1b
        /*004e*/ 	.short	0x00ff


	//----- nvinfo : EIATTR_MERCURY_ISA_VERSION
	.align		4
        /*0050*/ 	.byte	0x03, 0x5f
        /*0052*/ 	.short	0x0101


	//----- nvinfo : EIATTR_VRC_CTA_INIT_COUNT
	.align		4
        /*0054*/ 	.byte	0x02, 0x4a
	.zero		1
	.zero		1


	//----- nvinfo : EIATTR_EXIT_INSTR_OFFSETS
	.align		4
        /*0058*/ 	.byte	0x04, 0x1c
        /*005a*/ 	.short	(.L_41 - .L_40)


	//   ....[0]....
.L_40:
        /*005c*/ 	.word	0x00000070


	//   ....[1]....
        /*0060*/ 	.word	0x00000130


	//----- nvinfo : EIATTR_CBANK_PARAM_SIZE
	.align		4
.L_41:
        /*0064*/ 	.byte	0x03, 0x19
        /*0066*/ 	.short	0x001c


	//----- nvinfo : EIATTR_PARAM_CBANK
	.align		4
        /*0068*/ 	.byte	0x04, 0x0a
        /*006a*/ 	.short	(.L_43 - .L_42)
	.align		4
.L_42:
        /*006c*/ 	.word	index@(.nv.constant0._Z6vecAddPfS_S_i)
        /*0070*/ 	.short	0x0380
        /*0072*/ 	.short	0x001c


	//----- nvinfo : EIATTR_SW_WAR
	.align		4
.L_43:
        /*0074*/ 	.byte	0x04, 0x36
        /*0076*/ 	.short	(.L_45 - .L_44)
.L_44:
        /*0078*/ 	.word	0x00000008
.L_45:


//--------------------- .nv.callgraph             --------------------------
	.section	.nv.callgraph,"",@"SHT_CUDA_CALLGRAPH"
	.align	4
	.sectionentsize	8
	.align		4
        /*0000*/ 	.word	0x00000000
	.align		4
        /*0004*/ 	.word	0xffffffff
	.align		4
        /*0008*/ 	.word	0x00000000
	.align		4
        /*000c*/ 	.word	0xfffffffe
	.align		4
        /*0010*/ 	.word	0x00000000
	.align		4
        /*0014*/ 	.word	0xfffffffd
	.align		4
        /*0018*/ 	.word	0x00000000
	.align		4
        /*001c*/ 	.word	0xfffffffc


//--------------------- .nv.constant4             --------------------------
	.section	.nv.constant4,"a",@progbits
	.align	8
	.align		8
.nv.constant4:
        /*0000*/ 	.dword	_ZN34_INTERNAL_a6208895_4_k_cu_4ecca1704cuda3std3__45__cpo5beginE
	.align		8
        /*0008*/ 	.dword	_ZN34_INTERNAL_a6208895_4_k_cu_4ecca1704cuda3std3__45__cpo3endE
	.align		8
        /*0010*/ 	.dword	_ZN34_INTERNAL_a6208895_4_k_cu_4ecca1704cuda3std3__45__cpo6cbeginE
	.align		8
        /*0018*/ 	.dword	_ZN34_INTERNAL_a6208895_4_k_cu_4ecca1704cuda3std3__45__cpo4cendE
	.align		8
        /*0020*/ 	.dword	_ZN34_INTERNAL_a6208895_4_k_cu_4ecca1704cuda3std3__45__cpo6rbeginE
	.align		8
        /*0028*/ 	.dword	_ZN34_INTERNAL_a6208895_4_k_cu_4ecca1704cuda3std3__45__cpo4rendE
	.align		8
        /*0030*/ 	.dword	_ZN34_INTERNAL_a6208895_4_k_cu_4ecca1704cuda3std3__45__cpo7crbeginE
	.align		8
        /*0038*/ 	.dword	_ZN34_INTERNAL_a6208895_4_k_cu_4ecca1704cuda3std3__45__cpo5crendE
	.align		8
        /*0040*/ 	.dword	_ZN34_INTERNAL_a6208895_4_k_cu_4ecca1704cuda3std3__419piecewise_constructE
	.align		8
        /*0048*/ 	.dword	_ZN34_INTERNAL_a6208895_4_k_cu_4ecca1704cuda3std6ranges3__45__cpo4swapE
	.align		8
        /*0050*/ 	.dword	_ZN34_INTERNAL_a6208895_4_k_cu_4ecca1704cuda3std6ranges3__45__cpo9iter_moveE
	.align		8
        /*0058*/ 	.dword	_ZN34_INTERNAL_a6208895_4_k_cu_4ecca1704cuda3std6ranges3__45__cpo5beginE
	.align		8
        /*0060*/ 	.dword	_ZN34_INTERNAL_a6208895_4_k_cu_4ecca1704cuda3std6ranges3__45__cpo3endE
	.align		8
        /*0068*/ 	.dword	_ZN34_INTERNAL_a6208895_4_k_cu_4ecca1704cuda3std6ranges3__45__cpo6cbeginE
	.align		8
        /*0070*/ 	.dword	_ZN34_INTERNAL_a6208895_4_k_cu_4ecca1704cuda3std6ranges3__45__cpo4cendE
	.align		8
        /*0078*/ 	.dword	_ZN34_INTERNAL_a6208895_4_k_cu_4ecca1704cuda3std6ranges3__45__cpo7advanceE
	.align		8
        /*0080*/ 	.dword	_ZN34_INTERNAL_a6208895_4_k_cu_4ecca1704cuda3std6ranges3__45__cpo9iter_swapE
	.align		8
        /*0088*/ 	.dword	_ZN34_INTERNAL_a6208895_4_k_cu_4ecca1704cuda3std6ranges3__45__cpo4nextE
	.align		8
        /*0090*/ 	.dword	_ZN34_INTERNAL_a6208895_4_k_cu_4ecca1704cuda3std6ranges3__45__cpo4prevE
	.align		8
        /*0098*/ 	.dword	_ZN34_INTERNAL_a6208895_4_k_cu_4ecca1704cuda3std6ranges3__45__cpo4dataE
	.align		8
        /*00a0*/ 	.dword	_ZN34_INTERNAL_a6208895_4_k_cu_4ecca1704cuda3std6ranges3__45__cpo5cdataE
	.align		8
        /*00a8*/ 	.dword	_ZN34_INTERNAL_a6208895_4_k_cu_4ecca1704cuda3std6ranges3__45__cpo4sizeE
	.align		8
        /*00b0*/ 	.dword	_ZN34_INTERNAL_a6208895_4_k_cu_4ecca1704cuda3std6ranges3__45__cpo5ssizeE
	.align		8
        /*00b8*/ 	.dword	_ZN34_INTERNAL_a6208895_4_k_cu_4ecca1704cuda3std6ranges3__45__cpo8distanceE


//--------------------- .text._Z6vecAddPfS_S_i    --------------------------
	.section	.text._Z6vecAddPfS_S_i,"ax",@progbits
	.align	128
        .global         _Z6vecAddPfS_S_i
        .type           _Z6vecAddPfS_S_i,@function
        .size           _Z6vecAddPfS_S_i,(.L_x_1 - _Z6vecAddPfS_S_i)
        .other          _Z6vecAddPfS_S_i,@"STO_CUDA_ENTRY STV_DEFAULT"
_Z6vecAddPfS_S_i:
.text._Z6vecAddPfS_S_i:
[----:B------:R-:W-:Y:S01]  /*0000*/  LDC R1, c[0x0][0x37c] ;  /* 0x0000df00ff017b82 */ /* 0x000fe20000000800 */
[----:B------:R-:W0:Y:S01]  /*0010*/  S2R R9, SR_TID.X ;  /* 0x0000000000097919 */ /* 0x000e220000002100 */
[----:B------:R-:W0:Y:S01]  /*0020*/  LDCU UR4, c[0x0][0x360] ;  /* 0x00006c00ff0477ac */ /* 0x000e220008000800 */
[----:B------:R-:W0:Y:S01]  /*0030*/  S2R R0, SR_CTAID.X ;  /* 0x0000000000007919 */ /* 0x000e220000002500 */
[----:B------:R-:W1:Y:S01]  /*0040*/  LDCU UR5, c[0x0][0x398] ;  /* 0x00007300ff0577ac */ /* 0x000e620008000800 */
[----:B0-----:R-:W-:-:S05]  /*0050*/  IMAD R9, R0, UR4, R9 ;  /* 0x0000000400097c24 */ /* 0x001fca000f8e0209 */
[----:B-1----:R-:W-:-:S13]  /*0060*/  ISETP.GE.AND P0, PT, R9, UR5, PT ;  /* 0x0000000509007c0c */ /* 0x002fda000bf06270 */
[----:B------:R-:W-:Y:S05]  /*0070*/  @P0 EXIT ;  /* 0x000000000000094d */ /* 0x000fea0003800000 */
[----:B------:R-:W0:Y:S01]  /*0080*/  LDC.64 R2, c[0x0][0x380] ;  /* 0x0000e000ff027b82 */ /* 0x000e220000000a00 */
[----:B------:R-:W1:Y:S07]  /*0090*/  LDCU.64 UR4, c[0x0][0x358] ;  /* 0x00006b00ff0477ac */ /* 0x000e6e0008000a00 */
[----:B------:R-:W2:Y:S08]  /*00a0*/  LDC.64 R4, c[0x0][0x388] ;  /* 0x0000e200ff047b82 */ /* 0x000eb00000000a00 */
[----:B------:R-:W3:Y:S01]  /*00b0*/  LDC.64 R6, c[0x0][0x390] ;  /* 0x0000e400ff067b82 */ /* 0x000ee20000000a00 */
[----:B0-----:R-:W-:-:S06]  /*00c0*/  IMAD.WIDE R2, R9, 0x4, R2 ;  /* 0x0000000409027825 */ /* 0x001fcc00078e0202 */
[----:B-1----:R-:W4:Y:S01]  /*00d0*/  LDG.E R2, desc[UR4][R2.64] ;  /* 0x0000000402027981 */ /* 0x002f22000c1e1900 */
[----:B--2---:R-:W-:-:S06]  /*00e0*/  IMAD.WIDE R4, R9, 0x4, R4 ;  /* 0x0000000409047825 */ /* 0x004fcc00078e0204 */
[----:B------:R-:W4:Y:S01]  /*00f0*/  LDG.E R5, desc[UR4][R4.64] ;  /* 0x0000000404057981 */ /* 0x000f22000c1e1900 */
[----:B---3--:R-:W-:-:S04]  /*0100*/  IMAD.WIDE R6, R9, 0x4, R6 ;  /* 0x0000000409067825 */ /* 0x008fc800078e0206 */
[----:B----4-:R-:W-:-:S05]  /*0110*/  FADD R9, R2, R5 ;  /* 0x0000000502097221 */ /* 0x010fca0000000000 */
[----:B------:R-:W-:Y:S01]  /*0120*/  STG.E desc[UR4][R6.64], R9 ;  /* 0x0000000906007986 */ /* 0x000fe2000c101904 */
[----:B------:R-:W-:Y:S05]  /*0130*/  EXIT ;  /* 0x000000000000794d */ /* 0x000fea0003800000 */
.L_x_0:
[----:B------:R-:W-:-:S00]  /*0140*/  BRA `(.L_x_0) ;  /* 0xfffffffc00fc7947 */ /* 0x000fc0000383ffff */
[----:B------:R-:W-:-:S00]  /*0150*/  NOP ;  /* 0x0000000000007918 */ /* 0x000fc00000000000 */
        /* <DEDUP_REMOVED lines=10> */
.L_x_1:


//--------------------- .nv.shared.reserved.0     --------------------------
	.section	.nv.shared.reserved.0,"aw",@nobits
	.weak		__nv_reservedSMEM_offset_0_alias
	.size		__nv_reservedSMEM_offset_0_alias, 0, 64
	.other		__nv_reservedSMEM_offset_0_alias,@"STO_CUDA_RESERVED_SHARED STV_DEFAULT"
__nv_reservedSMEM_offset_0_alias:
	.zero		0
	.zero		64


//--------------------- .nv.global                --------------------------
	.section	.nv.global,"aw",@nobits
.nv.global:
	.type		_ZN34_INTERNAL_a6208895_4_k_cu_4ecca1704cuda3std3__45__cpo6cbeginE,@object
	.size		_ZN34_INTERNAL_a6208895_4_k_cu_4ecca1704cuda3std3__45__cpo6cbeginE,(_ZN34_INTERNAL_a6208895_4_k_cu_4ecca1704cuda3std6ranges3__45__cpo4prevE - _ZN34_INTERNAL_a6208895_4_k_cu_4ecca1704cuda3std3__45__cpo6cbeginE)
_ZN34_INTERNAL_a6208895_4_k_cu_4ecca1704cuda3std3__45__cpo6cbeginE:
	.zero		1
	.type		_ZN34_INTERNAL_a6208895_4_k_cu_4ecca1704cuda3std6ranges3__45__cpo4prevE,@object
	.size		_ZN34_INTERNAL_a6208895_4_k_cu_4ecca1704cuda3std6ranges3__45__cpo4prevE,(_ZN34_INTERNAL_a6208895_4_k_cu_4ecca1704cuda3std6ranges3__45__cpo9iter_moveE - _ZN34_INTERNAL_a6208895_4_k_cu_4ecca1704cuda3std6ranges3__45__cpo4prevE)
_ZN34_INTERNAL_a6208895_4_k_cu_4ecca1704cuda3std6ranges3__45__cpo4prevE:
	.zero		1
	.type		_ZN34_INTERNAL_a6208895_4_k_cu_4ecca1704cuda3std6ranges3__45__cpo9iter_moveE,@object
	.size		_ZN34_INTERNAL_a6208895_4_k_cu_4ecca1704cuda3std6ranges3__45__cpo9iter_moveE,(_ZN34_INTERNAL_a6208895_4_k_cu_4ecca1704cuda3std3__45__cpo7crbeginE - _ZN34_INTERNAL_a6208895_4_k_cu_4ecca1704cuda3std6ranges3__45__cpo9iter_moveE)
_ZN34_INTERNAL_a6208895_4_k_cu_4ecca1704cuda3std6ranges3__45__cpo9iter_moveE:
	.zero		1
	.type		_ZN34_INTERNAL_a6208895_4_k_cu_4ecca1704cuda3std3__45__cpo7crbeginE,@object
	.size		_ZN34_INTERNAL_a6208895_4_k_cu_4ecca1704cuda3std3__45__cpo7crbeginE,(_ZN34_INTERNAL_a6208895_4_k_cu_4ecca1704cuda3std6ranges3__45__cpo5ssizeE - _ZN34_INTERNAL_a6208895_4_k_cu_4ecca1704cuda3std3__45__cpo7crbeginE)
_ZN34_INTERNAL_a6208895_4_k_cu_4ecca1704cuda3std3__45__cpo7crbeginE:
	.zero		1
	.type		_ZN34_INTERNAL_a6208895_4_k_cu_4ecca1704cuda3std6ranges3__45__cpo5ssizeE,@object
	.size		_ZN34_INTERNAL_a6208895_4_k_cu_4ecca1704cuda3std6ranges3__45__cpo5ssizeE,(_ZN34_INTERNAL_a6208895_4_k_cu_4ecca1704cuda3std6ranges3__45__cpo4cendE - _ZN34_INTERNAL_a6208895_4_k_cu_4ecca1704cuda3std6ranges3__45__cpo5ssizeE)
_ZN34_INTERNAL_a6208895_4_k_cu_4ecca1704cuda3std6ranges3__45__cpo5ssizeE:
	.zero		1
	.type		_ZN34_INTERNAL_a6208895_4_k_cu_4ecca1704cuda3std6ranges3__45__cpo4cendE,@object
	.size		_ZN34_INTERNAL_a6208895_4_k_cu_4ecca1704cuda3std6ranges3__45__cpo4cendE,(_ZN34_INTERNAL_a6208895_4_k_cu_4ecca1704cuda3std3__45__cpo5beginE - _ZN34_INTERNAL_a6208895_4_k_cu_4ecca1704cuda3std6ranges3__45__cpo4cendE)
_ZN34_INTERNAL_a6208895_4_k_cu_4ecca1704cuda3std6ranges3__45__cpo4cendE:
	.zero		1
	.type		_ZN34_INTERNAL_a6208895_4_k_cu_4ecca1704cuda3std3__45__cpo5beginE,@object
	.size		_ZN34_INTERNAL_a6208895_4_k_cu_4ecca1704cuda3std3__45__cpo5beginE,(_ZN34_INTERNAL_a6208895_4_k_cu_4ecca1704cuda3std6ranges3__45__cpo9iter_swapE - _ZN34_INTERNAL_a6208895_4_k_cu_4ecca1704cuda3std3__45__cpo5beginE)
_ZN34_INTERNAL_a6208895_4_k_cu_4ecca1704cuda3std3__45__cpo5beginE:
	.zero		1
	.type		_ZN34_INTERNAL_a6208895_4_k_cu_4ecca1704cuda3std6ranges3__45__cpo9iter_swapE,@object
	.size		_ZN34_INTERNAL_a6208895_4_k_cu_4ecca1704cuda3std6ranges3__45__cpo9iter_swapE,(_ZN34_INTERNAL_a6208895_4_k_cu_4ecca1704cuda3std3__419piecewise_constructE - _ZN34_INTERNAL_a6208895_4_k_cu_4ecca1704cuda3std6ranges3__45__cpo9iter_swapE)
_ZN34_INTERNAL_a6208895_4_k_cu_4ecca1704cuda3std6ranges3__45__cpo9iter_swapE:
	.zero		1
	.type		_ZN34_INTERNAL_a6208895_4_k_cu_4ecca1704cuda3std3__419piecewise_constructE,@object
	.size		_ZN34_INTERNAL_a6208895_4_k_cu_4ecca1704cuda3std3__419piecewise_constructE,(_ZN34_INTERNAL_a6208895_4_k_cu_4ecca1704cuda3std3__45__cpo6rbeginE - _ZN34_INTERNAL_a6208895_4_k_cu_4ecca1704cuda3std3__419piecewise_constructE)
_ZN34_INTERNAL_a6208895_4_k_cu_4ecca1704cuda3std3__419piecewise_constructE:
	.zero		1
	.type		_ZN34_INTERNAL_a6208895_4_k_cu_4ecca1704cuda3std3__45__cpo6rbeginE,@object
	.size		_ZN34_INTERNAL_a6208895_4_k_cu_4ecca1704cuda3std3__45__cpo6rbeginE,(_ZN34_INTERNAL_a6208895_4_k_cu_4ecca1704cuda3std6ranges3__45__cpo5cdataE - _ZN34_INTERNAL_a6208895_4_k_cu_4ecca1704cuda3std3__45__cpo6rbeginE)
_ZN34_INTERNAL_a6208895_4_k_cu_4ecca1704cuda3std3__45__cpo6rbeginE:
	.zero		1
	.type		_ZN34_INTERNAL_a6208895_4_k_cu_4ecca1704cuda3std6ranges3__45__cpo5cdataE,@object
	.size		_ZN34_INTERNAL_a6208895_4_k_cu_4ecca1704cuda3std6ranges3__45__cpo5cdataE,(_ZN34_INTERNAL_a6208895_4_k_cu_4ecca1704cuda3std6ranges3__45__cpo3endE - _ZN34_INTERNAL_a6208895_4_k_cu_4ecca1704cuda3std6ranges3__45__cpo5cdataE)
_ZN34_INTERNAL_a6208895_4_k_cu_4ecca1704cuda3std6ranges3__45__cpo5cdataE:
	.zero		1
	.type		_ZN34_INTERNAL_a6208895_4_k_cu_4ecca1704cuda3std6ranges3__45__cpo3endE,@object
	.size		_ZN34_INTERNAL_a6208895_4_k_cu_4ecca1704cuda3std6ranges3__45__cpo3endE,(_ZN34_INTERNAL_a6208895_4_k_cu_4ecca1704cuda3std3__45__cpo4cendE - _ZN34_INTERNAL_a6208895_4_k_cu_4ecca1704cuda3std6ranges3__45__cpo3endE)
_ZN34_INTERNAL_a6208895_4_k_cu_4ecca1704cuda3std6ranges3__45__cpo3endE:
	.zero		1
	.type		_ZN34_INTERNAL_a6208895_4_k_cu_4ecca1704cuda3std3__45__cpo4cendE,@object
	.size		_ZN34_INTERNAL_a6208895_4_k_cu_4ecca1704cuda3std3__45__cpo4cendE,(_ZN34_INTERNAL_a6208895_4_k_cu_4ecca1704cuda3std6ranges3__45__cpo4dataE - _ZN34_INTERNAL_a6208895_4_k_cu_4ecca1704cuda3std3__45__cpo4cendE)
_ZN34_INTERNAL_a6208895_4_k_cu_4ecca1704cuda3std3__45__cpo4cendE:
	.zero		1
	.type		_ZN34_INTERNAL_a6208895_4_k_cu_4ecca1704cuda3std6ranges3__45__cpo4dataE,@object
	.size		_ZN34_INTERNAL_a6208895_4_k_cu_4ecca1704cuda3std6ranges3__45__cpo4dataE,(_ZN34_INTERNAL_a6208895_4_k_cu_4ecca1704cuda3std6ranges3__45__cpo5beginE - _ZN34_INTERNAL_a6208895_4_k_cu_4ecca1704cuda3std6ranges3__45__cpo4dataE)
_ZN34_INTERNAL_a6208895_4_k_cu_4ecca1704cuda3std6ranges3__45__cpo4dataE:
	.zero		1
	.type		_ZN34_INTERNAL_a6208895_4_k_cu_4ecca1704cuda3std6ranges3__45__cpo5beginE,@object
	.size		_ZN34_INTERNAL_a6208895_4_k_cu_4ecca1704cuda3std6ranges3__45__cpo5beginE,(_ZN34_INTERNAL_a6208895_4_k_cu_4ecca1704cuda3std3__45__cpo5crendE - _ZN34_INTERNAL_a6208895_4_k_cu_4ecca1704cuda3std6ranges3__45__cpo5beginE)
_ZN34_INTERNAL_a6208895_4_k_cu_4ecca1704cuda3std6ranges3__45__cpo5beginE:
	.zero		1
	.type		_ZN34_INTERNAL_a6208895_4_k_cu_4ecca1704cuda3std3__45__cpo5crendE,@object
	.size		_ZN34_INTERNAL_a6208895_4_k_cu_4ecca1704cuda3std3__45__cpo5crendE,(_ZN34_INTERNAL_a6208895_4_k_cu_4ecca1704cuda3std6ranges3__45__cpo8distanceE - _ZN34_INTERNAL_a6208895_4_k_cu_4ecca1704cuda3std3__45__cpo5crendE)
_ZN34_INTERNAL_a6208895_4_k_cu_4ecca1704cuda3std3__45__cpo5crendE:
	.zero		1
	.type		_ZN34_INTERNAL_a6208895_4_k_cu_4ecca1704cuda3std6ranges3__45__cpo8distanceE,@object
	.size		_ZN34_INTERNAL_a6208895_4_k_cu_4ecca1704cuda3std6ranges3__45__cpo8distanceE,(_ZN34_INTERNAL_a6208895_4_k_cu_4ecca1704cuda3std6ranges3__45__cpo7advanceE - _ZN34_INTERNAL_a6208895_4_k_cu_4ecca1704cuda3std6ranges3__45__cpo8distanceE)
_ZN34_INTERNAL_a6208895_4_k_cu_4ecca1704cuda3std6ranges3__45__cpo8distanceE:
	.zero		1
	.type		_ZN34_INTERNAL_a6208895_4_k_cu_4ecca1704cuda3std6ranges3__45__cpo7advanceE,@object
	.size		_ZN34_INTERNAL_a6208895_4_k_cu_4ecca1704cuda3std6ranges3__45__cpo7advanceE,(_ZN34_INTERNAL_a6208895_4_k_cu_4ecca1704cuda3std3__45__cpo3endE - _ZN34_INTERNAL_a6208895_4_k_cu_4ecca1704cuda3std6ranges3__45__cpo7advanceE)
_ZN34_INTERNAL_a6208895_4_k_cu_4ecca1704cuda3std6ranges3__45__cpo7advanceE:
	.zero		1
	.type		_ZN34_INTERNAL_a6208895_4_k_cu_4ecca1704cuda3std3__45__cpo3endE,@object
	.size		_ZN34_INTERNAL_a6208895_4_k_cu_4ecca1704cuda3std3__45__cpo3endE,(_ZN34_INTERNAL_a6208895_4_k_cu_4ecca1704cuda3std6ranges3__45__cpo4nextE - _ZN34_INTERNAL_a6208895_4_k_cu_4ecca1704cuda3std3__45__cpo3endE)
_ZN34_INTERNAL_a6208895_4_k_cu_4ecca1704cuda3std3__45__cpo3endE:
	.zero		1
	.type		_ZN34_INTERNAL_a6208895_4_k_cu_4ecca1704cuda3std6ranges3__45__cpo4nextE,@object
	.size		_ZN34_INTERNAL_a6208895_4_k_cu_4ecca1704cuda3std6ranges3__45__cpo4nextE,(_ZN34_INTERNAL_a6208895_4_k_cu_4ecca1704cuda3std6ranges3__45__cpo4swapE - _ZN34_INTERNAL_a6208895_4_k_cu_4ecca1704cuda3std6ranges3__45__cpo4nextE)
_ZN34_INTERNAL_a6208895_4_k_cu_4ecca1704cuda3std6ranges3__45__cpo4nextE:
	.zero		1
	.type		_ZN34_INTERNAL_a6208895_4_k_cu_4ecca1704cuda3std6ranges3__45__cpo4swapE,@object
	.size		_ZN34_INTERNAL_a6208895_4_k_cu_4ecca1704cuda3std6ranges3__45__cpo4swapE,(_ZN34_INTERNAL_a6208895_4_k_cu_4ecca1704cuda3std3__45__cpo4rendE - _ZN34_INTERNAL_a6208895_4_k_cu_4ecca1704cuda3std6ranges3__45__cpo4swapE)
_ZN34_INTERNAL_a6208895_4_k_cu_4ecca1704cuda3std6ranges3__45__cpo4swapE:
	.zero		1
	.type		_ZN34_INTERNAL_a6208895_4_k_cu_4ecca1704cuda3std3__45__cpo4rendE,@object
	.size		_ZN34_INTERNAL_a6208895_4_k_cu_4ecca1704cuda3std3__45__cpo4rendE,(_ZN34_INTERNAL_a6208895_4_k_cu_4ecca1704cuda3std6ranges3__45__cpo4sizeE - _ZN34_INTERNAL_a6208895_4_k_cu_4ecca1704cuda3std3__45__cpo4rendE)
_ZN34_INTERNAL_a6208895_4_k_cu_4ecca1704cuda3std3__45__cpo4rendE:
	.zero		1
	.type		_ZN34_INTERNAL_a6208895_4_k_cu_4ecca1704cuda3std6ranges3__45__cpo4sizeE,@object
	.size		_ZN34_INTERNAL_a6208895_4_k_cu_4ecca1704cuda3std6ranges3__45__cpo4sizeE,(_ZN34_INTERNAL_a6208895_4_k_cu_4ecca1704cuda3std6ranges3__45__cpo6cbeginE - _ZN34_INTERNAL_a6208895_4_k_cu_4ecca1704cuda3std6ranges3__45__cpo4sizeE)
_ZN34_INTERNAL_a6208895_4_k_cu_4ecca1704cuda3std6ranges3__45__cpo4sizeE:
	.zero		1
	.type		_ZN34_INTERNAL_a6208895_4_k_cu_4ecca1704cuda3std6ranges3__45__cpo6cbeginE,@object
	.size		_ZN34_INTERNAL_a6208895_4_k_cu_4ecca1704cuda3std6ranges3__45__cpo6cbeginE,(.L_13 - _ZN34_INTERNAL_a6208895_4_k_cu_4ecca1704cuda3std6ranges3__45__cpo6cbeginE)
_ZN34_INTERNAL_a6208895_4_k_cu_4ecca1704cuda3std6ranges3__45__cpo6cbeginE:
	.zero		1
.L_13:


//--------------------- .nv.constant0._Z6vecAddPfS_S_i --------------------------
	.section	.nv.constant0._Z6vecAddPfS_S_i,"a",@progbits
	.sectionflags	@""
	.align	4
.nv.constant0._Z6vecAddPfS_S_i:
	.zero		924


//--------------------- SYMBOLS --------------------------

	.type		.nv.reservedSmem.offset0,@object
	.size		.nv.reservedSmem.offset0,0x4
